//
// Generated by NVIDIA NVVM Compiler
//
// Compiler Build ID: CL-36424714
// Cuda compilation tools, release 13.0, V13.0.88
// Based on NVVM 20.0.0
//

.version 9.0
.target sm_100
.address_size 64

	// .globl	_Z11conv_kernelv

.visible .entry _Z11conv_kernelv()
{


	ret;

}


// ===== COMPILED SASS (sm_100) =====

	.target	sm_100

	.elftype	@"ET_EXEC"


//--------------------- .note.nv.tkinfo           --------------------------
	.section	.note.nv.tkinfo,"",@"SHT_NOTE"
	.sectionflags	@"SHF_NOTE_NV_TKINFO"
	.tkinfo
        /*0018*/ 	.word	0x00000002
        /*0030*/ 	.string	""
        /*0030*/ 	.string	"ptxas"
        /*0030*/ 	.string	"Cuda compilation tools, release 13.0, V13.0.88"
        /*0030*/ 	.string	"Build cuda_13.0.r13.0/compiler.36424714_0"
        /*0030*/ 	.string	"-arch sm_100 -m 64 "



//--------------------- .note.nv.cuinfo           --------------------------
	.section	.note.nv.cuinfo,"",@"SHT_NOTE"
	.sectionflags	@"SHF_NOTE_NV_CUINFO"
        /*0018*/ 	.short	0x0002
        /*001a*/ 	.short	0x0064
        /*001c*/ 	.short	0x0082
	.zero		2


//--------------------- .nv.info                  --------------------------
	.section	.nv.info,"",@"SHT_CUDA_INFO"
	.align	4


	//----- nvinfo : EIATTR_REGCOUNT
	.align		4
        /*0000*/ 	.byte	0x04, 0x2f
        /*0002*/ 	.short	(.L_1 - .L_0)
	.align		4
.L_0:
        /*0004*/ 	.word	index@(_Z11conv_kernelv)
        /*0008*/ 	.word	0x00000004


	//----- nvinfo : EIATTR_FRAME_SIZE
	.align		4
.L_1:
        /*000c*/ 	.byte	0x04, 0x11
        /*000e*/ 	.short	(.L_3 - .L_2)
	.align		4
.L_2:
        /*0010*/ 	.word	index@(_Z11conv_kernelv)
        /*0014*/ 	.word	0x00000000


	//----- nvinfo : EIATTR_MIN_STACK_SIZE
	.align		4
.L_3:
        /*0018*/ 	.byte	0x04, 0x12
        /*001a*/ 	.short	(.L_5 - .L_4)
	.align		4
.L_4:
        /*001c*/ 	.word	index@(_Z11conv_kernelv)
        /*0020*/ 	.word	0x00000000
.L_5:


//--------------------- .nv.compat                --------------------------
	.section	.nv.compat,"",@"SHT_CUDA_COMPAT_INFO"
	.align	4
        /*0000*/ 	.byte	0x02, 0x09, 0x00, 0x00, 0x02, 0x02, 0x01, 0x00, 0x02, 0x05, 0x05, 0x00, 0x03, 0x07, 0x01, 0x01
        /*0010*/ 	.byte	0x02, 0x03, 0x00, 0x00, 0x02, 0x06, 0x01, 0x00, 0x04, 0x0b, 0x08, 0x00, 0x09, 0x00, 0x00, 0x00
        /*0020*/ 	.byte	0x00, 0x00, 0x00, 0x00


//--------------------- .nv.info._Z11conv_kernelv --------------------------
	.section	.nv.info._Z11conv_kernelv,"",@"SHT_CUDA_INFO"
	.sectionflags	@""
	.align	4


	//----- nvinfo : EIATTR_CUDA_API_VERSION
	.align		4
        /*0000*/ 	.byte	0x04, 0x37
        /*0002*/ 	.short	(.L_7 - .L_6)
.L_6:
        /*0004*/ 	.word	0x00000082


	//----- nvinfo : EIATTR_SPARSE_MMA_MASK
	.align		4
.L_7:
        /*0008*/ 	.byte	0x03, 0x50
        /*000a*/ 	.short	0x0000


	//----- nvinfo : EIATTR_MAXREG_COUNT
	.align		4
        /*000c*/ 	.byte	0x03, 0x1b
        /*000e*/ 	.short	0x00ff


	//----- nvinfo : EIATTR_MERCURY_ISA_VERSION
	.align		4
        /*0010*/ 	.byte	0x03, 0x5f
        /*0012*/ 	.short	0x0101


	//----- nvinfo : EIATTR_VRC_CTA_INIT_COUNT
	.align		4
        /*0014*/ 	.byte	0x02, 0x4a
	.zero		1
	.zero		1


	//----- nvinfo : EIATTR_EXIT_INSTR_OFFSETS
	.align		4
        /*0018*/ 	.byte	0x04, 0x1c
        /*001a*/ 	.short	(.L_9 - .L_8)


	//   ....[0]....
.L_8:
        /*001c*/ 	.word	0x00000010


	//----- nvinfo : EIATTR_SW_WAR
	.align		4
.L_9:
        /*0020*/ 	.byte	0x04, 0x36
        /*0022*/ 	.short	(.L_11 - .L_10)
.L_10:
        /*0024*/ 	.word	0x00000008
.L_11:


//--------------------- .nv.callgraph             --------------------------
	.section	.nv.callgraph,"",@"SHT_CUDA_CALLGRAPH"
	.align	4
	.sectionentsize	8
	.align		4
        /*0000*/ 	.word	0x00000000
	.align		4
        /*0004*/ 	.word	0xffffffff
	.align		4
        /*0008*/ 	.word	0x00000000
	.align		4
        /*000c*/ 	.word	0xfffffffe
	.align		4
        /*0010*/ 	.word	0x00000000
	.align		4
        /*0014*/ 	.word	0xfffffffd
	.align		4
        /*0018*/ 	.word	0x00000000
	.align		4
        /*001c*/ 	.word	0xfffffffc


//--------------------- .text._Z11conv_kernelv    --------------------------
	.section	.text._Z11conv_kernelv,"ax",@progbits
	.align	128
        .global         _Z11conv_kernelv
        .type           _Z11conv_kernelv,@function
        .size           _Z11conv_kernelv,(.L_x_1 - _Z11conv_kernelv)
        .other          _Z11conv_kernelv,@"STO_CUDA_ENTRY STV_DEFAULT"
_Z11conv_kernelv:
.text._Z11conv_kernelv:
[----:B------:R-:W-:Y:S01]  /*0000*/  LDC R1, c[0x0][0x37c] ;  /* 0x0000df00ff017b82 */ /* 0x000fe20000000800 */
[----:B------:R-:W-:Y:S05]  /*0010*/  EXIT ;  /* 0x000000000000794d */ /* 0x000fea0003800000 */
.L_x_0:
[----:B------:R-:W-:-:S00]  /*0020*/  BRA `(.L_x_0) ;  /* 0xfffffffc00fc7947 */ /* 0x000fc0000383ffff */
[----:B------:R-:W-:-:S00]  /*0030*/  NOP ;  /* 0x0000000000007918 */ /* 0x000fc00000000000 */
        /* <DEDUP_REMOVED lines=12> */
.L_x_1:


//--------------------- .nv.shared.reserved.0     --------------------------
	.section	.nv.shared.reserved.0,"aw",@nobits
	.weak		__nv_reservedSMEM_offset_0_alias
	.size		__nv_reservedSMEM_offset_0_alias, 0, 64
	.other		__nv_reservedSMEM_offset_0_alias,@"STO_CUDA_RESERVED_SHARED STV_DEFAULT"
__nv_reservedSMEM_offset_0_alias:
	.zero		0
	.zero		64


//--------------------- .nv.constant0._Z11conv_kernelv --------------------------
	.section	.nv.constant0._Z11conv_kernelv,"a",@progbits
	.sectionflags	@""
	.align	4
.nv.constant0._Z11conv_kernelv:
	.zero		896


//--------------------- SYMBOLS --------------------------

	.type		.nv.reservedSmem.offset0,@object
	.size		.nv.reservedSmem.offset0,0x4
